//
// Generated by NVIDIA NVVM Compiler
//
// Compiler Build ID: CL-36424714
// Cuda compilation tools, release 13.0, V13.0.88
// Based on NVVM 20.0.0
//

.version 9.0
.target sm_100
.address_size 64

	// .globl	cenergyCoarsenKernel
.const .align 4 .b8 atoms[4096];

.visible .entry cenergyCoarsenKernel(
	.param .u64 .ptr .align 1 cenergyCoarsenKernel_param_0,
	.param .align 4 .b8 cenergyCoarsenKernel_param_1[12],
	.param .f32 cenergyCoarsenKernel_param_2,
	.param .f32 cenergyCoarsenKernel_param_3,
	.param .u32 cenergyCoarsenKernel_param_4,
	.param .u32 cenergyCoarsenKernel_param_5
)
{


	ret;

}


// ===== COMPILED SASS (sm_100) =====

	.target	sm_100

	.elftype	@"ET_EXEC"


//--------------------- .note.nv.tkinfo           --------------------------
	.section	.note.nv.tkinfo,"",@"SHT_NOTE"
	.sectionflags	@"SHF_NOTE_NV_TKINFO"
	.tkinfo
        /*0018*/ 	.word	0x00000002
        /*0030*/ 	.string	""
        /*0030*/ 	.string	"ptxas"
        /*0030*/ 	.string	"Cuda compilation tools, release 13.0, V13.0.88"
        /*0030*/ 	.string	"Build cuda_13.0.r13.0/compiler.36424714_0"
        /*0030*/ 	.string	"-arch sm_100 -m 64 "



//--------------------- .note.nv.cuinfo           --------------------------
	.section	.note.nv.cuinfo,"",@"SHT_NOTE"
	.sectionflags	@"SHF_NOTE_NV_CUINFO"
        /*0018*/ 	.short	0x0002
        /*001a*/ 	.short	0x0064
        /*001c*/ 	.short	0x0082
	.zero		2


//--------------------- .nv.info                  --------------------------
	.section	.nv.info,"",@"SHT_CUDA_INFO"
	.align	4


	//----- nvinfo : EIATTR_REGCOUNT
	.align		4
        /*0000*/ 	.byte	0x04, 0x2f
        /*0002*/ 	.short	(.L_2 - .L_1)
	.align		4
.L_1:
        /*0004*/ 	.word	index@(cenergyCoarsenKernel)
        /*0008*/ 	.word	0x00000004


	//----- nvinfo : EIATTR_FRAME_SIZE
	.align		4
.L_2:
        /*000c*/ 	.byte	0x04, 0x11
        /*000e*/ 	.short	(.L_4 - .L_3)
	.align		4
.L_3:
        /*0010*/ 	.word	index@(cenergyCoarsenKernel)
        /*0014*/ 	.word	0x00000000


	//----- nvinfo : EIATTR_MIN_STACK_SIZE
	.align		4
.L_4:
        /*0018*/ 	.byte	0x04, 0x12
        /*001a*/ 	.short	(.L_6 - .L_5)
	.align		4
.L_5:
        /*001c*/ 	.word	index@(cenergyCoarsenKernel)
        /*0020*/ 	.word	0x00000000
.L_6:


//--------------------- .nv.compat                --------------------------
	.section	.nv.compat,"",@"SHT_CUDA_COMPAT_INFO"
	.align	4
        /*0000*/ 	.byte	0x02, 0x09, 0x00, 0x00, 0x02, 0x02, 0x01, 0x00, 0x02, 0x05, 0x05, 0x00, 0x03, 0x07, 0x01, 0x01
        /*0010*/ 	.byte	0x02, 0x03, 0x00, 0x00, 0x02, 0x06, 0x01, 0x00, 0x04, 0x0b, 0x08, 0x00, 0x09, 0x00, 0x00, 0x00
        /*0020*/ 	.byte	0x00, 0x00, 0x00, 0x00


//--------------------- .nv.info.cenergyCoarsenKernel --------------------------
	.section	.nv.info.cenergyCoarsenKernel,"",@"SHT_CUDA_INFO"
	.sectionflags	@""
	.align	4


	//----- nvinfo : EIATTR_CUDA_API_VERSION
	.align		4
        /*0000*/ 	.byte	0x04, 0x37
        /*0002*/ 	.short	(.L_8 - .L_7)
.L_7:
        /*0004*/ 	.word	0x00000082


	//----- nvinfo : EIATTR_KPARAM_INFO
	.align		4
.L_8:
        /*0008*/ 	.byte	0x04, 0x17
        /*000a*/ 	.short	(.L_10 - .L_9)
.L_9:
        /*000c*/ 	.word	0x00000000
        /*0010*/ 	.short	0x0005
        /*0012*/ 	.short	0x0020
        /*0014*/ 	.byte	0x00, 0xf0, 0x11, 0x00


	//----- nvinfo : EIATTR_KPARAM_INFO
	.align		4
.L_10:
        /*0018*/ 	.byte	0x04, 0x17
        /*001a*/ 	.short	(.L_12 - .L_11)
.L_11:
        /*001c*/ 	.word	0x00000000
        /*0020*/ 	.short	0x0004
        /*0022*/ 	.short	0x001c
        /*0024*/ 	.byte	0x00, 0xf0, 0x11, 0x00


	//----- nvinfo : EIATTR_KPARAM_INFO
	.align		4
.L_12:
        /*0028*/ 	.byte	0x04, 0x17
        /*002a*/ 	.short	(.L_14 - .L_13)
.L_13:
        /*002c*/ 	.word	0x00000000
        /*0030*/ 	.short	0x0003
        /*0032*/ 	.short	0x0018
        /*0034*/ 	.byte	0x00, 0xf0, 0x11, 0x00


	//----- nvinfo : EIATTR_KPARAM_INFO
	.align		4
.L_14:
        /*0038*/ 	.byte	0x04, 0x17
        /*003a*/ 	.short	(.L_16 - .L_15)
.L_15:
        /*003c*/ 	.word	0x00000000
        /*0040*/ 	.short	0x0002
        /*0042*/ 	.short	0x0014
        /*0044*/ 	.byte	0x00, 0xf0, 0x11, 0x00


	//----- nvinfo : EIATTR_KPARAM_INFO
	.align		4
.L_16:
        /*0048*/ 	.byte	0x04, 0x17
        /*004a*/ 	.short	(.L_18 - .L_17)
.L_17:
        /*004c*/ 	.word	0x00000000
        /*0050*/ 	.short	0x0001
        /*0052*/ 	.short	0x0008
        /*0054*/ 	.byte	0x00, 0xf0, 0x31, 0x00


	//----- nvinfo : EIATTR_KPARAM_INFO
	.align		4
.L_18:
        /*0058*/ 	.byte	0x04, 0x17
        /*005a*/ 	.short	(.L_20 - .L_19)
.L_19:
        /*005c*/ 	.word	0x00000000
        /*0060*/ 	.short	0x0000
        /*0062*/ 	.short	0x0000
        /*0064*/ 	.byte	0x00, 0xf5, 0x21, 0x00


	//----- nvinfo : EIATTR_SPARSE_MMA_MASK
	.align		4
.L_20:
        /*0068*/ 	.byte	0x03, 0x50
        /*006a*/ 	.short	0x0000


	//----- nvinfo : EIATTR_MAXREG_COUNT
	.align		4
        /*006c*/ 	.byte	0x03, 0x1b
        /*006e*/ 	.short	0x00ff


	//----- nvinfo : EIATTR_MERCURY_ISA_VERSION
	.align		4
        /*0070*/ 	.byte	0x03, 0x5f
        /*0072*/ 	.short	0x0101


	//----- nvinfo : EIATTR_VRC_CTA_INIT_COUNT
	.align		4
        /*0074*/ 	.byte	0x02, 0x4a
	.zero		1
	.zero		1


	//----- nvinfo : EIATTR_EXIT_INSTR_OFFSETS
	.align		4
        /*0078*/ 	.byte	0x04, 0x1c
        /*007a*/ 	.short	(.L_22 - .L_21)


	//   ....[0]....
.L_21:
        /*007c*/ 	.word	0x00000010


	//----- nvinfo : EIATTR_CBANK_PARAM_SIZE
	.align		4
.L_22:
        /*0080*/ 	.byte	0x03, 0x19
        /*0082*/ 	.short	0x0024


	//----- nvinfo : EIATTR_PARAM_CBANK
	.align		4
        /*0084*/ 	.byte	0x04, 0x0a
        /*0086*/ 	.short	(.L_24 - .L_23)
	.align		4
.L_23:
        /*0088*/ 	.word	index@(.nv.constant0.cenergyCoarsenKernel)
        /*008c*/ 	.short	0x0380
        /*008e*/ 	.short	0x0024


	//----- nvinfo : EIATTR_SW_WAR
	.align		4
.L_24:
        /*0090*/ 	.byte	0x04, 0x36
        /*0092*/ 	.short	(.L_26 - .L_25)
.L_25:
        /*0094*/ 	.word	0x00000008
.L_26:


//--------------------- .nv.callgraph             --------------------------
	.section	.nv.callgraph,"",@"SHT_CUDA_CALLGRAPH"
	.align	4
	.sectionentsize	8
	.align		4
        /*0000*/ 	.word	0x00000000
	.align		4
        /*0004*/ 	.word	0xffffffff
	.align		4
        /*0008*/ 	.word	0x00000000
	.align		4
        /*000c*/ 	.word	0xfffffffe
	.align		4
        /*0010*/ 	.word	0x00000000
	.align		4
        /*0014*/ 	.word	0xfffffffd
	.align		4
        /*0018*/ 	.word	0x00000000
	.align		4
        /*001c*/ 	.word	0xfffffffc


//--------------------- .nv.constant3             --------------------------
	.section	.nv.constant3,"a",@progbits
	.align	4
.nv.constant3:
	.type		atoms,@object
	.size		atoms,(.L_0 - atoms)
atoms:
	.zero		4096
.L_0:


//--------------------- .text.cenergyCoarsenKernel --------------------------
	.section	.text.cenergyCoarsenKernel,"ax",@progbits
	.align	128
        .global         cenergyCoarsenKernel
        .type           cenergyCoarsenKernel,@function
        .size           cenergyCoarsenKernel,(.L_x_1 - cenergyCoarsenKernel)
        .other          cenergyCoarsenKernel,@"STO_CUDA_ENTRY STV_DEFAULT"
cenergyCoarsenKernel:
.text.cenergyCoarsenKernel:
[----:B------:R-:W-:Y:S01]  /*0000*/  LDC R1, c[0x0][0x37c] ;  /* 0x0000df00ff017b82 */ /* 0x000fe20000000800 */
[----:B------:R-:W-:Y:S05]  /*0010*/  EXIT ;  /* 0x000000000000794d */ /* 0x000fea0003800000 */
.L_x_0:
[----:B------:R-:W-:-:S00]  /*0020*/  BRA `(.L_x_0) ;  /* 0xfffffffc00fc7947 */ /* 0x000fc0000383ffff */
[----:B------:R-:W-:-:S00]  /*0030*/  NOP ;  /* 0x0000000000007918 */ /* 0x000fc00000000000 */
        /* <DEDUP_REMOVED lines=12> */
.L_x_1:


//--------------------- .nv.shared.reserved.0     --------------------------
	.section	.nv.shared.reserved.0,"aw",@nobits
	.weak		__nv_reservedSMEM_offset_0_alias
	.size		__nv_reservedSMEM_offset_0_alias, 0, 64
	.other		__nv_reservedSMEM_offset_0_alias,@"STO_CUDA_RESERVED_SHARED STV_DEFAULT"
__nv_reservedSMEM_offset_0_alias:
	.zero		0
	.zero		64


//--------------------- .nv.constant0.cenergyCoarsenKernel --------------------------
	.section	.nv.constant0.cenergyCoarsenKernel,"a",@progbits
	.sectionflags	@""
	.align	4
.nv.constant0.cenergyCoarsenKernel:
	.zero		932


//--------------------- SYMBOLS --------------------------

	.type		.nv.reservedSmem.offset0,@object
	.size		.nv.reservedSmem.offset0,0x4
